	.version 1.1
	.target compute_10, map_f64_to_f32
	// compiled with /home/mmurphy/sw/compiler/gpgpu/open64/src/targia32_nvisa/lib//be
	// nvopencc built on 2008-02-15

	.reg .u32 %ra<17>;
	.reg .u64 %rda<17>;
	.reg .f32 %fa<17>;
	.reg .f64 %fda<17>;
	.reg .u32 %rv<5>;
	.reg .u64 %rdv<5>;
	.reg .f32 %fv<5>;
	.reg .f64 %fdv<5>;


	//-----------------------------------------------------------
	// Compiling loop3.i (/tmp/ccBI#.sCkx9l)
	//-----------------------------------------------------------

	//-----------------------------------------------------------
	// Options:
	//-----------------------------------------------------------
	//  Target:ptx, ISA:compute_10, Endian:little, Pointer Size:32
	//  -O3	(Optimization level)
	//  -g0	(Debug level)
	//  -m2	(Report advisories)
	//-----------------------------------------------------------

	.file	1	"loop3.i"

	.shared .align 4 .b8 data1[4096];
	.shared .align 4 .b8 data2[4096];
	.shared .align 4 .b8 data3[4096];

	.entry doit
	{
	.reg .u32 %r<27>;
	.reg .f32 %f<21>;
	.reg .f64 %fd<7>;
	.reg .pred %p<5>;
	.loc	1	9	0
$LBB1_doit:
	.loc	1	11	0
	mov.s32 	%r1, %r2;            	// 
	mov.s32 	%r3, %r4;            	// 
	setp.ge.s32 	%p1, %r1, %r3;   	// 
	@%p1 bra 	$Lt_0_9;            	// 
	mov.u32 	%r5, data1;          	// 
	sub.s32 	%r6, %r3, %r1;       	// 
	mov.s32 	%r7, %r6;            	// 
	mul.lo.u32 	%r8, %r1, 32;     	// 
	mul.lo.u32 	%r9, %r3, 32;     	// 
	add.u32 	%r10, %r1, %r8;      	// 
	add.u32 	%r11, %r3, %r8;      	// 
	add.u32 	%r12, %r1, %r9;      	// 
	mul.lo.u32 	%r13, %r10, 4;    	// 
	mul.lo.u32 	%r14, %r11, 4;    	// 
	mul.lo.u32 	%r15, %r12, 4;    	// 
	add.u32 	%r16, %r13, %r5;     	// 
	add.u32 	%r17, %r14, %r5;     	// 
	add.u32 	%r18, %r15, %r5;     	// 
	mov.u32 	%r19, data2;         	// 
	add.u32 	%r20, %r13, %r19;    	// 
	mov.s32 	%r21, %r7;           	// 
$Lt_0_11:
 //<loop> Loop body line 11, nesting depth: 1, estimated iterations: unknown
	mov.s32 	%r22, %r6;           	// 
	mov.s32 	%r23, %r16;          	// 
	mov.s32 	%r24, %r20;          	// 
 //<loop> Part of loop body line 11, head labeled $Lt_0_11
	mov.s32 	%r25, %r22;          	// 
$Lt_0_14:
 //<loop> Loop body line 11, nesting depth: 2, estimated iterations: unknown
	.loc	1	13	0
	ld.shared.f32 	%f1, [%r23+0]; 	// id:50 data1+0x0
	cvt.f64.f32 	%fd1, %f1;       	// 
	ld.shared.f32 	%f2, [%r24+132];	// id:51 data2+0x0
	ld.shared.f32 	%f3, [%r24+128];	// id:52 data2+0x0
	ld.shared.f32 	%f4, [%r24+124];	// id:53 data2+0x0
	ld.shared.f32 	%f5, [%r24+4]; 	// id:54 data2+0x0
	ld.shared.f32 	%f6, [%r24+0]; 	// id:55 data2+0x0
	ld.shared.f32 	%f7, [%r24+-4];	// id:56 data2+0x0
	ld.shared.f32 	%f8, [%r24+-124];	// id:57 data2+0x0
	ld.shared.f32 	%f9, [%r24+-132];	// id:58 data2+0x0
	ld.shared.f32 	%f10, [%r24+-128];	// id:59 data2+0x0
	add.f32 	%f11, %f9, %f10;     	// 
	add.f32 	%f12, %f8, %f11;     	// 
	add.f32 	%f13, %f7, %f12;     	// 
	add.f32 	%f14, %f6, %f13;     	// 
	add.f32 	%f15, %f5, %f14;     	// 
	add.f32 	%f16, %f4, %f15;     	// 
	add.f32 	%f17, %f3, %f16;     	// 
	add.f32 	%f18, %f2, %f17;     	// 
	cvt.f64.f32 	%fd2, %f18;      	// 
	mov.f64 	%fd3, 0d4022000000000000;	// 9
	div.f64 	%fd4, %fd2, %fd3;    	// 
	add.f64 	%fd5, %fd1, %fd4;    	// 
	cvt.rn.f32.f64 	%f19, %fd5;   	// 
	st.shared.f32 	[%r23+0], %f19;	// id:60 data1+0x0
	add.u32 	%r24, %r24, 128;     	// 
	add.u32 	%r23, %r23, 128;     	// 
	setp.ne.s32 	%p2, %r23, %r18; 	// 
	@%p2 bra 	$Lt_0_14;           	// 
 //<loop> Part of loop body line 11, head labeled $Lt_0_11
	add.u32 	%r18, %r18, 4;       	// 
	add.u32 	%r20, %r20, 4;       	// 
	add.u32 	%r16, %r16, 4;       	// 
	setp.ne.s32 	%p3, %r16, %r17; 	// 
	@%p3 bra 	$Lt_0_11;           	// 
$Lt_0_9:
	.loc	1	18	0
	exit;                         	// 
$LDWend_doit:
	} // doit



// ===== COMPILED SASS (sm_100) =====

	.target	sm_100

	.elftype	@"ET_EXEC"


//--------------------- .note.nv.tkinfo           --------------------------
	.section	.note.nv.tkinfo,"",@"SHT_NOTE"
	.sectionflags	@"SHF_NOTE_NV_TKINFO"
	.tkinfo
        /*0018*/ 	.word	0x00000002
        /*0030*/ 	.string	""
        /*0030*/ 	.string	"ptxas"
        /*0030*/ 	.string	"Cuda compilation tools, release 13.0, V13.0.88"
        /*0030*/ 	.string	"Build cuda_13.0.r13.0/compiler.36424714_0"
        /*0030*/ 	.string	"-arch sm_100 "



//--------------------- .note.nv.cuinfo           --------------------------
	.section	.note.nv.cuinfo,"",@"SHT_NOTE"
	.sectionflags	@"SHF_NOTE_NV_CUINFO"
        /*0018*/ 	.short	0x0002
        /*001a*/ 	.short	0x000a
        /*001c*/ 	.short	0x0082
	.zero		2


//--------------------- .nv.info                  --------------------------
	.section	.nv.info,"",@"SHT_CUDA_INFO"
	.align	4


	//----- nvinfo : EIATTR_REGCOUNT
	.align		4
        /*0000*/ 	.byte	0x04, 0x2f
        /*0002*/ 	.short	(.L_1 - .L_0)
	.align		4
.L_0:
        /*0004*/ 	.word	index@(doit)
        /*0008*/ 	.word	0x00000018


	//----- nvinfo : EIATTR_FRAME_SIZE
	.align		4
.L_1:
        /*000c*/ 	.byte	0x04, 0x11
        /*000e*/ 	.short	(.L_3 - .L_2)
	.align		4
.L_2:
        /*0010*/ 	.word	index@($__internal_1_$__cuda_sm20_div_rn_f64_full)
        /*0014*/ 	.word	0x00000000


	//----- nvinfo : EIATTR_FRAME_SIZE
	.align		4
.L_3:
        /*0018*/ 	.byte	0x04, 0x11
        /*001a*/ 	.short	(.L_5 - .L_4)
	.align		4
.L_4:
        /*001c*/ 	.word	index@($__internal_0_$__cuda_sm20_div_rn_f64_fast)
        /*0020*/ 	.word	0x00000000


	//----- nvinfo : EIATTR_FRAME_SIZE
	.align		4
.L_5:
        /*0024*/ 	.byte	0x04, 0x11
        /*0026*/ 	.short	(.L_7 - .L_6)
	.align		4
.L_6:
        /*0028*/ 	.word	index@(doit)
        /*002c*/ 	.word	0x00000000


	//----- nvinfo : EIATTR_MIN_STACK_SIZE
	.align		4
.L_7:
        /*0030*/ 	.byte	0x04, 0x12
        /*0032*/ 	.short	(.L_9 - .L_8)
	.align		4
.L_8:
        /*0034*/ 	.word	index@(doit)
        /*0038*/ 	.word	0x00000000
.L_9:


//--------------------- .nv.compat                --------------------------
	.section	.nv.compat,"",@"SHT_CUDA_COMPAT_INFO"
	.align	4
        /*0000*/ 	.byte	0x02, 0x09, 0x00, 0x00, 0x02, 0x02, 0x01, 0x00, 0x02, 0x05, 0x05, 0x00, 0x03, 0x07, 0x01, 0x01
        /*0010*/ 	.byte	0x02, 0x03, 0x00, 0x00, 0x02, 0x06, 0x01, 0x00, 0x04, 0x0b, 0x08, 0x00, 0x01, 0x00, 0x00, 0x00
        /*0020*/ 	.byte	0x00, 0x00, 0x00, 0x00


//--------------------- .nv.info.doit             --------------------------
	.section	.nv.info.doit,"",@"SHT_CUDA_INFO"
	.sectionflags	@""
	.align	4


	//----- nvinfo : EIATTR_CUDA_API_VERSION
	.align		4
        /*0000*/ 	.byte	0x04, 0x37
        /*0002*/ 	.short	(.L_11 - .L_10)
.L_10:
        /*0004*/ 	.word	0x00000082


	//----- nvinfo : EIATTR_SPARSE_MMA_MASK
	.align		4
.L_11:
        /*0008*/ 	.byte	0x03, 0x50
        /*000a*/ 	.short	0x0000


	//----- nvinfo : EIATTR_MAXREG_COUNT
	.align		4
        /*000c*/ 	.byte	0x03, 0x1b
        /*000e*/ 	.short	0x00ff


	//----- nvinfo : EIATTR_MERCURY_ISA_VERSION
	.align		4
        /*0010*/ 	.byte	0x03, 0x5f
        /*0012*/ 	.short	0x0101


	//----- nvinfo : EIATTR_VRC_CTA_INIT_COUNT
	.align		4
        /*0014*/ 	.byte	0x02, 0x4a
	.zero		1
	.zero		1


	//----- nvinfo : EIATTR_EXIT_INSTR_OFFSETS
	.align		4
        /*0018*/ 	.byte	0x04, 0x1c
        /*001a*/ 	.short	(.L_13 - .L_12)


	//   ....[0]....
.L_12:
        /*001c*/ 	.word	0x00000010


	//   ....[1]....
        /*0020*/ 	.word	0x00000320


	//----- nvinfo : EIATTR_CRS_STACK_SIZE
	.align		4
.L_13:
        /*0024*/ 	.byte	0x04, 0x1e
        /*0026*/ 	.short	(.L_15 - .L_14)
.L_14:
        /*0028*/ 	.word	0x00000000


	//----- nvinfo : EIATTR_SW_WAR
	.align		4
.L_15:
        /*002c*/ 	.byte	0x04, 0x36
        /*002e*/ 	.short	(.L_17 - .L_16)
.L_16:
        /*0030*/ 	.word	0x00000008
.L_17:


//--------------------- .nv.callgraph             --------------------------
	.section	.nv.callgraph,"",@"SHT_CUDA_CALLGRAPH"
	.align	4
	.sectionentsize	8
	.align		4
        /*0000*/ 	.word	0x00000000
	.align		4
        /*0004*/ 	.word	0xffffffff
	.align		4
        /*0008*/ 	.word	0x00000000
	.align		4
        /*000c*/ 	.word	0xfffffffe
	.align		4
        /*0010*/ 	.word	0x00000000
	.align		4
        /*0014*/ 	.word	0xfffffffd
	.align		4
        /*0018*/ 	.word	0x00000000
	.align		4
        /*001c*/ 	.word	0xfffffffc


//--------------------- .text.doit                --------------------------
	.section	.text.doit,"ax",@progbits
	.align	128
.text.doit:
        .type           doit,@function
        .size           doit,(.L_x_7 - doit)
        .other          doit,@"STO_CUDA_ENTRY STV_DEFAULT"
doit:
[----:B------:R-:W-:-:S13]  /*0000*/  ISETP.GE.AND P0, PT, R0, R0, PT ;  /* 0x000000000000720c */ /* 0x000fda0003f06270 */
[----:B------:R-:W-:Y:S05]  /*0010*/  @P0 EXIT ;  /* 0x000000000000094d */ /* 0x000fea0003800000 */
[----:B------:R-:W0:Y:S01]  /*0020*/  S2UR UR10, SR_CgaCtaId ;  /* 0x00000000000a79c3 */ /* 0x000e220000008800 */
[----:B------:R-:W-:Y:S01]  /*0030*/  UMOV UR4, 0x400 ;  /* 0x0000040000047882 */ /* 0x000fe20000000000 */
[----:B------:R-:W-:Y:S02]  /*0040*/  ULEA UR6, UR6, UR6, 0x5 ;  /* 0x0000000606067291 */ /* 0x000fe4000f8e28ff */
[----:B------:R-:W-:Y:S02]  /*0050*/  UIADD3 UR8, UPT, UPT, UR4, 0x1000, URZ ;  /* 0x0000100004087890 */ /* 0x000fe4000fffe0ff */
[----:B------:R-:W-:Y:S02]  /*0060*/  ULEA UR7, UR7, UR7, 0x5 ;  /* 0x0000000707077291 */ /* 0x000fe4000f8e28ff */
[----:B0-----:R-:W-:Y:S02]  /*0070*/  ULEA UR5, UR10, UR4, 0x18 ;  /* 0x000000040a057291 */ /* 0x001fe4000f8ec0ff */
[----:B------:R-:W-:-:S02]  /*0080*/  ULEA UR4, UR9, UR9, 0x5 ;  /* 0x0000000909047291 */ /* 0x000fc4000f8e28ff */
[----:B------:R-:W-:Y:S02]  /*0090*/  ULEA UR8, UR10, UR8, 0x18 ;  /* 0x000000080a087291 */ /* 0x000fe4000f8ec0ff */
[----:B------:R-:W-:Y:S02]  /*00a0*/  ULEA UR9, UR6, UR5, 0x2 ;  /* 0x0000000506097291 */ /* 0x000fe4000f8e10ff */
[----:B------:R-:W-:Y:S02]  /*00b0*/  ULEA UR7, UR7, UR5, 0x2 ;  /* 0x0000000507077291 */ /* 0x000fe4000f8e10ff */
[----:B------:R-:W-:Y:S02]  /*00c0*/  ULEA UR4, UR4, UR5, 0x2 ;  /* 0x0000000504047291 */ /* 0x000fe4000f8e10ff */
[----:B------:R-:W-:-:S12]  /*00d0*/  ULEA UR6, UR6, UR8, 0x2 ;  /* 0x0000000806067291 */ /* 0x000fd8000f8e10ff */
.L_x_1:
[----:B------:R-:W-:Y:S01]  /*00e0*/  UMOV UR5, UR9 ;  /* 0x0000000900057c82 */ /* 0x000fe20008000000 */
[----:B------:R-:W-:Y:S01]  /*00f0*/  UIADD3 UR9, UPT, UPT, UR9, 0x4, URZ ;  /* 0x0000000409097890 */ /* 0x000fe2000fffe0ff */
[----:B------:R-:W-:-:S03]  /*0100*/  UMOV UR8, UR6 ;  /* 0x0000000600087c82 */ /* 0x000fc60008000000 */
[----:B------:R-:W-:-:S11]  /*0110*/  UISETP.NE.AND UP1, UPT, UR9, UR7, UPT ;  /* 0x000000070900728c */ /* 0x000fd6000bf25270 */
.L_x_0:
[----:B------:R-:W-:Y:S01]  /*0120*/  LDS R8, [UR8+-0x84] ;  /* 0xffff7c08ff087984 */ /* 0x000fe20008000800 */
[----:B------:R-:W-:-:S03]  /*0130*/  MOV R10, 0x280 ;  /* 0x00000280000a7802 */ /* 0x000fc60000000f00 */
[----:B------:R-:W0:Y:S04]  /*0140*/  LDS R9, [UR8+-0x80] ;  /* 0xffff8008ff097984 */ /* 0x000e280008000800 */
[----:B------:R-:W1:Y:S04]  /*0150*/  LDS R7, [UR8+-0x7c] ;  /* 0xffff8408ff077984 */ /* 0x000e680008000800 */
[----:B------:R-:W2:Y:S04]  /*0160*/  LDS R6, [UR8+-0x4] ;  /* 0xfffffc08ff067984 */ /* 0x000ea80008000800 */
[----:B------:R-:W3:Y:S04]  /*0170*/  LDS R5, [UR8] ;  /* 0x00000008ff057984 */ /* 0x000ee80008000800 */
[----:B------:R-:W4:Y:S04]  /*0180*/  LDS R4, [UR8+0x4] ;  /* 0x00000408ff047984 */ /* 0x000f280008000800 */
[----:B------:R-:W5:Y:S04]  /*0190*/  LDS R3, [UR8+0x7c] ;  /* 0x00007c08ff037984 */ /* 0x000f680008000800 */
[----:B------:R-:W5:Y:S04]  /*01a0*/  LDS R1, [UR8+0x80] ;  /* 0x00008008ff017984 */ /* 0x000f680008000800 */
[----:B------:R-:W5:Y:S04]  /*01b0*/  LDS R0, [UR8+0x84] ;  /* 0x00008408ff007984 */ /* 0x000f680008000800 */
[----:B------:R-:W5:Y:S01]  /*01c0*/  LDS R2, [UR5] ;  /* 0x00000005ff027984 */ /* 0x000f620008000800 */
[----:B0-----:R-:W-:-:S04]  /*01d0*/  FADD.FTZ R8, R8, R9 ;  /* 0x0000000908087221 */ /* 0x001fc80000010000 */
[----:B-1----:R-:W-:-:S04]  /*01e0*/  FADD.FTZ R7, R7, R8 ;  /* 0x0000000807077221 */ /* 0x002fc80000010000 */
[----:B--2---:R-:W-:-:S04]  /*01f0*/  FADD.FTZ R6, R6, R7 ;  /* 0x0000000706067221 */ /* 0x004fc80000010000 */
[----:B---3--:R-:W-:-:S04]  /*0200*/  FADD.FTZ R5, R5, R6 ;  /* 0x0000000605057221 */ /* 0x008fc80000010000 */
[----:B----4-:R-:W-:-:S04]  /*0210*/  FADD.FTZ R4, R4, R5 ;  /* 0x0000000504047221 */ /* 0x010fc80000010000 */
[----:B-----5:R-:W-:-:S04]  /*0220*/  FADD.FTZ R4, R3, R4 ;  /* 0x0000000403047221 */ /* 0x020fc80000010000 */
[----:B------:R-:W-:-:S04]  /*0230*/  FADD.FTZ R1, R1, R4 ;  /* 0x0000000401017221 */ /* 0x000fc80000010000 */
[----:B------:R-:W-:Y:S01]  /*0240*/  FADD.FTZ R0, R0, R1 ;  /* 0x0000000100007221 */ /* 0x000fe20000010000 */
[----:B------:R-:W0:Y:S08]  /*0250*/  F2F.F64.F32 R2, R2 ;  /* 0x0000000200027310 */ /* 0x000e300000201800 */
[----:B------:R1:W2:Y:S02]  /*0260*/  F2F.F64.F32 R8, R0 ;  /* 0x0000000000087310 */ /* 0x0002a40000201800 */
[----:B012---:R-:W-:Y:S05]  /*0270*/  CALL.REL.NOINC `($__internal_0_$__cuda_sm20_div_rn_f64_fast) ;  /* 0x00000000002c7944 */ /* 0x007fea0003c00000 */
[----:B------:R-:W-:Y:S01]  /*0280*/  DADD R0, R2, R0 ;  /* 0x0000000002007229 */ /* 0x000fe20000000000 */
[----:B------:R-:W-:-:S09]  /*0290*/  UIADD3 UR8, UPT, UPT, UR8, 0x80, URZ ;  /* 0x0000008008087890 */ /* 0x000fd2000fffe0ff */
[----:B------:R-:W0:Y:S02]  /*02a0*/  F2F.F32.F64 R0, R0 ;  /* 0x0000000000007310 */ /* 0x000e240000301000 */
[----:B0-----:R0:W-:Y:S01]  /*02b0*/  STS [UR5], R0 ;  /* 0x00000000ff007988 */ /* 0x0011e20008000805 */
[----:B------:R-:W-:-:S04]  /*02c0*/  UIADD3 UR5, UPT, UPT, UR5, 0x80, URZ ;  /* 0x0000008005057890 */ /* 0x000fc8000fffe0ff */
[----:B------:R-:W-:-:S09]  /*02d0*/  UISETP.NE.AND UP0, UPT, UR5, UR4, UPT ;  /* 0x000000040500728c */ /* 0x000fd2000bf05270 */
[----:B0-----:R-:W-:Y:S05]  /*02e0*/  BRA.U UP0, `(.L_x_0) ;  /* 0xfffffffd008c7547 */ /* 0x001fea000b83ffff */
[----:B------:R-:W-:Y:S02]  /*02f0*/  UIADD3 UR4, UPT, UPT, UR4, 0x4, URZ ;  /* 0x0000000404047890 */ /* 0x000fe4000fffe0ff */
[----:B------:R-:W-:Y:S01]  /*0300*/  UIADD3 UR6, UPT, UPT, UR6, 0x4, URZ ;  /* 0x0000000406067890 */ /* 0x000fe2000fffe0ff */
[----:B------:R-:W-:Y:S11]  /*0310*/  BRA.U UP1, `(.L_x_1) ;  /* 0xfffffffd01707547 */ /* 0x000ff6000b83ffff */
[----:B------:R-:W-:Y:S05]  /*0320*/  EXIT ;  /* 0x000000000000794d */ /* 0x000fea0003800000 */
        .weak           $__internal_0_$__cuda_sm20_div_rn_f64_fast
        .type           $__internal_0_$__cuda_sm20_div_rn_f64_fast,@function
        .size           $__internal_0_$__cuda_sm20_div_rn_f64_fast,($__internal_1_$__cuda_sm20_div_rn_f64_full - $__internal_0_$__cuda_sm20_div_rn_f64_fast)
$__internal_0_$__cuda_sm20_div_rn_f64_fast:
[----:B------:R-:W0:Y:S01]  /*0330*/  MUFU.RCP64H R1, 9 ;  /* 0x4022000000017908 */ /* 0x000e220000001800 */
[----:B------:R-:W-:Y:S01]  /*0340*/  IMAD.MOV.U32 R4, RZ, RZ, R10 ;  /* 0x000000ffff047224 */ /* 0x000fe200078e000a */
[----:B------:R-:W-:Y:S01]  /*0350*/  FSETP.GEU.AND P1, PT, |R9|, 6.5827683646048100446e-37, PT ;  /* 0x036000000900780b */ /* 0x000fe20003f2e200 */
[----:B------:R-:W-:Y:S02]  /*0360*/  IMAD.MOV.U32 R10, RZ, RZ, 0x0 ;  /* 0x00000000ff0a7424 */ /* 0x000fe400078e00ff */
[----:B------:R-:W-:Y:S02]  /*0370*/  IMAD.MOV.U32 R11, RZ, RZ, 0x40220000 ;  /* 0x40220000ff0b7424 */ /* 0x000fe400078e00ff */
[----:B------:R-:W-:-:S06]  /*0380*/  IMAD.MOV.U32 R0, RZ, RZ, 0x1 ;  /* 0x00000001ff007424 */ /* 0x000fcc00078e00ff */
[----:B0-----:R-:W-:-:S08]  /*0390*/  DFMA R6, R0, -R10, 1 ;  /* 0x3ff000000006742b */ /* 0x001fd0000000080a */
[----:B------:R-:W-:-:S08]  /*03a0*/  DFMA R6, R6, R6, R6 ;  /* 0x000000060606722b */ /* 0x000fd00000000006 */
[----:B------:R-:W-:-:S08]  /*03b0*/  DFMA R6, R0, R6, R0 ;  /* 0x000000060006722b */ /* 0x000fd00000000000 */
[----:B------:R-:W-:-:S08]  /*03c0*/  DFMA R0, R6, -R10, 1 ;  /* 0x3ff000000600742b */ /* 0x000fd0000000080a */
[----:B------:R-:W-:-:S08]  /*03d0*/  DFMA R0, R6, R0, R6 ;  /* 0x000000000600722b */ /* 0x000fd00000000006 */
[----:B------:R-:W-:-:S08]  /*03e0*/  DMUL R6, R8, R0 ;  /* 0x0000000008067228 */ /* 0x000fd00000000000 */
[----:B------:R-:W-:-:S08]  /*03f0*/  DFMA R10, R6, -9, R8 ;  /* 0xc0220000060a782b */ /* 0x000fd00000000008 */
[----:B------:R-:W-:-:S10]  /*0400*/  DFMA R0, R0, R10, R6 ;  /* 0x0000000a0000722b */ /* 0x000fd40000000006 */
[----:B------:R-:W-:-:S05]  /*0410*/  FFMA R5, RZ, 2.53125, R1 ;  /* 0x40220000ff057823 */ /* 0x000fca0000000001 */
[----:B------:R-:W-:-:S13]  /*0420*/  FSETP.GT.AND P0, PT, |R5|, 1.469367938527859385e-39, PT ;  /* 0x001000000500780b */ /* 0x000fda0003f04200 */
[----:B------:R-:W-:Y:S05]  /*0430*/  @P0 BRA P1, `(.L_x_2) ;  /* 0x0000000000080947 */ /* 0x000fea0000800000 */
[----:B------:R-:W-:-:S07]  /*0440*/  MOV R10, 0x460 ;  /* 0x00000460000a7802 */ /* 0x000fce0000000f00 */
[----:B------:R-:W-:Y:S05]  /*0450*/  CALL.REL.NOINC `($__internal_1_$__cuda_sm20_div_rn_f64_full) ;  /* 0x0000000000087944 */ /* 0x000fea0003c00000 */
.L_x_2:
[----:B------:R-:W-:-:S04]  /*0460*/  IMAD.MOV.U32 R5, RZ, RZ, 0x0 ;  /* 0x00000000ff057424 */ /* 0x000fc800078e00ff */
[----:B------:R-:W-:Y:S05]  /*0470*/  RET.REL.NODEC R4 `(doit) ;  /* 0xfffffff804e07950 */ /* 0x000fea0003c3ffff */
        .weak           $__internal_1_$__cuda_sm20_div_rn_f64_full
        .type           $__internal_1_$__cuda_sm20_div_rn_f64_full,@function
        .size           $__internal_1_$__cuda_sm20_div_rn_f64_full,(.L_x_7 - $__internal_1_$__cuda_sm20_div_rn_f64_full)
$__internal_1_$__cuda_sm20_div_rn_f64_full:
[----:B------:R-:W-:Y:S01]  /*0480*/  IMAD.MOV.U32 R1, RZ, RZ, 0x3ff20000 ;  /* 0x3ff20000ff017424 */ /* 0x000fe200078e00ff */
[----:B------:R-:W-:Y:S01]  /*0490*/  MOV R6, 0x1 ;  /* 0x0000000100067802 */ /* 0x000fe20000000f00 */
[----:B------:R-:W-:Y:S01]  /*04a0*/  IMAD.MOV.U32 R0, RZ, RZ, 0x0 ;  /* 0x00000000ff007424 */ /* 0x000fe200078e00ff */
[C---:B------:R-:W-:Y:S01]  /*04b0*/  FSETP.GEU.AND P1, PT, |R9|.reuse, 1.469367938527859385e-39, PT ;  /* 0x001000000900780b */ /* 0x040fe20003f2e200 */
[----:B------:R-:W0:Y:S01]  /*04c0*/  MUFU.RCP64H R7, R1 ;  /* 0x0000000100077308 */ /* 0x000e220000001800 */
[----:B------:R-:W-:Y:S01]  /*04d0*/  LOP3.LUT R5, R9, 0x7ff00000, RZ, 0xc0, !PT ;  /* 0x7ff0000009057812 */ /* 0x000fe200078ec0ff */
[----:B------:R-:W-:Y:S02]  /*04e0*/  IMAD.MOV.U32 R11, RZ, RZ, 0x1ca00000 ;  /* 0x1ca00000ff0b7424 */ /* 0x000fe400078e00ff */
[----:B------:R-:W-:Y:S01]  /*04f0*/  IMAD.MOV.U32 R19, RZ, RZ, 0x40200000 ;  /* 0x40200000ff137424 */ /* 0x000fe200078e00ff */
[----:B------:R-:W-:Y:S01]  /*0500*/  ISETP.GE.U32.AND P0, PT, R5, 0x40200000, PT ;  /* 0x402000000500780c */ /* 0x000fe20003f06070 */
[----:B------:R-:W-:-:S03]  /*0510*/  IMAD.MOV.U32 R18, RZ, RZ, R5 ;  /* 0x000000ffff127224 */ /* 0x000fc600078e0005 */
[----:B------:R-:W-:Y:S02]  /*0520*/  SEL R11, R11, 0x63400000, !P0 ;  /* 0x634000000b0b7807 */ /* 0x000fe40004000000 */
[----:B------:R-:W-:Y:S01]  /*0530*/  IADD3 R21, PT, PT, R19, -0x1, RZ ;  /* 0xffffffff13157810 */ /* 0x000fe20007ffe0ff */
[----:B0-----:R-:W-:-:S08]  /*0540*/  DFMA R12, R6, -R0, 1 ;  /* 0x3ff00000060c742b */ /* 0x001fd00000000800 */
[----:B------:R-:W-:-:S08]  /*0550*/  DFMA R12, R12, R12, R12 ;  /* 0x0000000c0c0c722b */ /* 0x000fd0000000000c */
[----:B------:R-:W-:Y:S01]  /*0560*/  DFMA R14, R6, R12, R6 ;  /* 0x0000000c060e722b */ /* 0x000fe20000000006 */
[C-C-:B------:R-:W-:Y:S01]  /*0570*/  @!P1 LOP3.LUT R12, R11.reuse, 0x80000000, R9.reuse, 0xf8, !PT ;  /* 0x800000000b0c9812 */ /* 0x140fe200078ef809 */
[----:B------:R-:W-:Y:S01]  /*0580*/  IMAD.MOV.U32 R6, RZ, RZ, R8 ;  /* 0x000000ffff067224 */ /* 0x000fe200078e0008 */
[----:B------:R-:W-:Y:S02]  /*0590*/  LOP3.LUT R7, R11, 0x800fffff, R9, 0xf8, !PT ;  /* 0x800fffff0b077812 */ /* 0x000fe400078ef809 */
[----:B------:R-:W-:Y:S01]  /*05a0*/  @!P1 LOP3.LUT R13, R12, 0x100000, RZ, 0xfc, !PT ;  /* 0x001000000c0d9812 */ /* 0x000fe200078efcff */
[----:B------:R-:W-:Y:S02]  /*05b0*/  @!P1 IMAD.MOV.U32 R12, RZ, RZ, RZ ;  /* 0x000000ffff0c9224 */ /* 0x000fe400078e00ff */
[----:B------:R-:W-:-:S04]  /*05c0*/  DFMA R16, R14, -R0, 1 ;  /* 0x3ff000000e10742b */ /* 0x000fc80000000800 */
[----:B------:R-:W-:-:S04]  /*05d0*/  @!P1 DFMA R6, R6, 2, -R12 ;  /* 0x400000000606982b */ /* 0x000fc8000000080c */
[----:B------:R-:W-:-:S06]  /*05e0*/  DFMA R12, R14, R16, R14 ;  /* 0x000000100e0c722b */ /* 0x000fcc000000000e */
[----:B------:R-:W-:Y:S02]  /*05f0*/  @!P1 LOP3.LUT R18, R7, 0x7ff00000, RZ, 0xc0, !PT ;  /* 0x7ff0000007129812 */ /* 0x000fe400078ec0ff */
[----:B------:R-:W-:-:S03]  /*0600*/  DMUL R14, R12, R6 ;  /* 0x000000060c0e7228 */ /* 0x000fc60000000000 */
[----:B------:R-:W-:-:S05]  /*0610*/  VIADD R20, R18, 0xffffffff ;  /* 0xffffffff12147836 */ /* 0x000fca0000000000 */
[----:B------:R-:W-:Y:S01]  /*0620*/  DFMA R16, R14, -R0, R6 ;  /* 0x800000000e10722b */ /* 0x000fe20000000006 */
[----:B------:R-:W-:-:S04]  /*0630*/  ISETP.GT.U32.AND P0, PT, R20, 0x7feffffe, PT ;  /* 0x7feffffe1400780c */ /* 0x000fc80003f04070 */
[----:B------:R-:W-:-:S03]  /*0640*/  ISETP.GT.U32.OR P0, PT, R21, 0x7feffffe, P0 ;  /* 0x7feffffe1500780c */ /* 0x000fc60000704470 */
[----:B------:R-:W-:-:S10]  /*0650*/  DFMA R12, R12, R16, R14 ;  /* 0x000000100c0c722b */ /* 0x000fd4000000000e */
[----:B------:R-:W-:Y:S05]  /*0660*/  @P0 BRA `(.L_x_3) ;  /* 0x0000000000680947 */ /* 0x000fea0003800000 */
[----:B------:R-:W-:-:S05]  /*0670*/  IMAD.MOV.U32 R8, RZ, RZ, 0x40200000 ;  /* 0x40200000ff087424 */ /* 0x000fca00078e00ff */
[----:B------:R-:W-:-:S04]  /*0680*/  VIADDMNMX R5, R5, -R8, 0xb9600000, !PT ;  /* 0xb960000005057446 */ /* 0x000fc80007800908 */
[----:B------:R-:W-:-:S05]  /*0690*/  VIMNMX R8, PT, PT, R5, 0x46a00000, PT ;  /* 0x46a0000005087848 */ /* 0x000fca0003fe0100 */
[----:B------:R-:W-:Y:S02]  /*06a0*/  IMAD.IADD R11, R8, 0x1, -R11 ;  /* 0x00000001080b7824 */ /* 0x000fe400078e0a0b */
[----:B------:R-:W-:Y:S02]  /*06b0*/  IMAD.MOV.U32 R8, RZ, RZ, RZ ;  /* 0x000000ffff087224 */ /* 0x000fe400078e00ff */
[----:B------:R-:W-:-:S06]  /*06c0*/  VIADD R9, R11, 0x7fe00000 ;  /* 0x7fe000000b097836 */ /* 0x000fcc0000000000 */
[----:B------:R-:W-:-:S10]  /*06d0*/  DMUL R14, R12, R8 ;  /* 0x000000080c0e7228 */ /* 0x000fd40000000000 */
[----:B------:R-:W-:-:S13]  /*06e0*/  FSETP.GTU.AND P0, PT, |R15|, 1.469367938527859385e-39, PT ;  /* 0x001000000f00780b */ /* 0x000fda0003f0c200 */
[----:B------:R-:W-:Y:S05]  /*06f0*/  @P0 BRA `(.L_x_4) ;  /* 0x0000000000880947 */ /* 0x000fea0003800000 */
[----:B------:R-:W-:Y:S01]  /*0700*/  DFMA R0, R12, -R0, R6 ;  /* 0x800000000c00722b */ /* 0x000fe20000000006 */
[----:B------:R-:W-:-:S09]  /*0710*/  IMAD.MOV.U32 R8, RZ, RZ, RZ ;  /* 0x000000ffff087224 */ /* 0x000fd200078e00ff */
[C---:B------:R-:W-:Y:S02]  /*0720*/  FSETP.NEU.AND P0, PT, R1.reuse, RZ, PT ;  /* 0x000000ff0100720b */ /* 0x040fe40003f0d000 */
[----:B------:R-:W-:-:S04]  /*0730*/  LOP3.LUT R0, R1, 0x40220000, RZ, 0x3c, !PT ;  /* 0x4022000001007812 */ /* 0x000fc800078e3cff */
[----:B------:R-:W-:-:S04]  /*0740*/  LOP3.LUT R5, R0, 0x80000000, RZ, 0xc0, !PT ;  /* 0x8000000000057812 */ /* 0x000fc800078ec0ff */
[----:B------:R-:W-:-:S03]  /*0750*/  LOP3.LUT R9, R5, R9, RZ, 0xfc, !PT ;  /* 0x0000000905097212 */ /* 0x000fc600078efcff */
[----:B------:R-:W-:Y:S05]  /*0760*/  @!P0 BRA `(.L_x_4) ;  /* 0x00000000006c8947 */ /* 0x000fea0003800000 */
[----:B------:R-:W-:Y:S01]  /*0770*/  IADD3 R1, PT, PT, -R11, RZ, RZ ;  /* 0x000000ff0b017210 */ /* 0x000fe20007ffe1ff */
[----:B------:R-:W-:Y:S01]  /*0780*/  IMAD.MOV.U32 R0, RZ, RZ, RZ ;  /* 0x000000ffff007224 */ /* 0x000fe200078e00ff */
[----:B------:R-:W-:-:S05]  /*0790*/  DMUL.RP R8, R12, R8 ;  /* 0x000000080c087228 */ /* 0x000fca0000008000 */
[----:B------:R-:W-:-:S05]  /*07a0*/  DFMA R0, R14, -R0, R12 ;  /* 0x800000000e00722b */ /* 0x000fca000000000c */
[----:B------:R-:W-:Y:S02]  /*07b0*/  LOP3.LUT R5, R9, R5, RZ, 0x3c, !PT ;  /* 0x0000000509057212 */ /* 0x000fe400078e3cff */
[----:B------:R-:W-:-:S04]  /*07c0*/  IADD3 R0, PT, PT, -R11, -0x43300000, RZ ;  /* 0xbcd000000b007810 */ /* 0x000fc80007ffe1ff */
[----:B------:R-:W-:-:S04]  /*07d0*/  FSETP.NEU.AND P0, PT, |R1|, R0, PT ;  /* 0x000000000100720b */ /* 0x000fc80003f0d200 */
[----:B------:R-:W-:Y:S02]  /*07e0*/  FSEL R14, R8, R14, !P0 ;  /* 0x0000000e080e7208 */ /* 0x000fe40004000000 */
[----:B------:R-:W-:Y:S01]  /*07f0*/  FSEL R15, R5, R15, !P0 ;  /* 0x0000000f050f7208 */ /* 0x000fe20004000000 */
[----:B------:R-:W-:Y:S06]  /*0800*/  BRA `(.L_x_4) ;  /* 0x0000000000447947 */ /* 0x000fec0003800000 */
.L_x_3:
[----:B------:R-:W-:-:S14]  /*0810*/  DSETP.NAN.AND P0, PT, R8, R8, PT ;  /* 0x000000080800722a */ /* 0x000fdc0003f08000 */
[----:B------:R-:W-:Y:S05]  /*0820*/  @P0 BRA `(.L_x_5) ;  /* 0x0000000000340947 */ /* 0x000fea0003800000 */
[----:B------:R-:W-:Y:S01]  /*0830*/  ISETP.NE.AND P0, PT, R18, R19, PT ;  /* 0x000000131200720c */ /* 0x000fe20003f05270 */
[----:B------:R-:W-:Y:S02]  /*0840*/  IMAD.MOV.U32 R14, RZ, RZ, 0x0 ;  /* 0x00000000ff0e7424 */ /* 0x000fe400078e00ff */
[----:B------:R-:W-:-:S10]  /*0850*/  IMAD.MOV.U32 R15, RZ, RZ, -0x80000 ;  /* 0xfff80000ff0f7424 */ /* 0x000fd400078e00ff */
[----:B------:R-:W-:Y:S05]  /*0860*/  @!P0 BRA `(.L_x_4) ;  /* 0x00000000002c8947 */ /* 0x000fea0003800000 */
[----:B------:R-:W-:Y:S02]  /*0870*/  ISETP.NE.AND P0, PT, R18, 0x7ff00000, PT ;  /* 0x7ff000001200780c */ /* 0x000fe40003f05270 */
[----:B------:R-:W-:Y:S02]  /*0880*/  LOP3.LUT R9, R9, 0x40220000, RZ, 0x3c, !PT ;  /* 0x4022000009097812 */ /* 0x000fe400078e3cff */
[----:B------:R-:W-:Y:S02]  /*0890*/  ISETP.EQ.OR P0, PT, R19, RZ, !P0 ;  /* 0x000000ff1300720c */ /* 0x000fe40004702670 */
[----:B------:R-:W-:-:S11]  /*08a0*/  LOP3.LUT R15, R9, 0x80000000, RZ, 0xc0, !PT ;  /* 0x80000000090f7812 */ /* 0x000fd600078ec0ff */
[----:B------:R-:W-:Y:S01]  /*08b0*/  @P0 LOP3.LUT R0, R15, 0x7ff00000, RZ, 0xfc, !PT ;  /* 0x7ff000000f000812 */ /* 0x000fe200078efcff */
[----:B------:R-:W-:Y:S02]  /*08c0*/  @!P0 IMAD.MOV.U32 R14, RZ, RZ, RZ ;  /* 0x000000ffff0e8224 */ /* 0x000fe400078e00ff */
[----:B------:R-:W-:Y:S01]  /*08d0*/  @P0 IMAD.MOV.U32 R14, RZ, RZ, RZ ;  /* 0x000000ffff0e0224 */ /* 0x000fe200078e00ff */
[----:B------:R-:W-:Y:S01]  /*08e0*/  @P0 MOV R15, R0 ;  /* 0x00000000000f0202 */ /* 0x000fe20000000f00 */
[----:B------:R-:W-:Y:S06]  /*08f0*/  BRA `(.L_x_4) ;  /* 0x0000000000087947 */ /* 0x000fec0003800000 */
.L_x_5:
[----:B------:R-:W-:Y:S01]  /*0900*/  LOP3.LUT R15, R9, 0x80000, RZ, 0xfc, !PT ;  /* 0x00080000090f7812 */ /* 0x000fe200078efcff */
[----:B------:R-:W-:-:S07]  /*0910*/  IMAD.MOV.U32 R14, RZ, RZ, R8 ;  /* 0x000000ffff0e7224 */ /* 0x000fce00078e0008 */
.L_x_4:
[----:B------:R-:W-:Y:S02]  /*0920*/  IMAD.MOV.U32 R11, RZ, RZ, 0x0 ;  /* 0x00000000ff0b7424 */ /* 0x000fe400078e00ff */
[----:B------:R-:W-:Y:S02]  /*0930*/  IMAD.MOV.U32 R0, RZ, RZ, R14 ;  /* 0x000000ffff007224 */ /* 0x000fe400078e000e */
[----:B------:R-:W-:Y:S01]  /*0940*/  IMAD.MOV.U32 R1, RZ, RZ, R15 ;  /* 0x000000ffff017224 */ /* 0x000fe200078e000f */
[----:B------:R-:W-:Y:S06]  /*0950*/  RET.REL.NODEC R10 `(doit) ;  /* 0xfffffff40aa87950 */ /* 0x000fec0003c3ffff */
.L_x_6:
[----:B------:R-:W-:-:S00]  /*0960*/  BRA `(.L_x_6) ;  /* 0xfffffffc00fc7947 */ /* 0x000fc0000383ffff */
[----:B------:R-:W-:-:S00]  /*0970*/  NOP ;  /* 0x0000000000007918 */ /* 0x000fc00000000000 */
        /* <DEDUP_REMOVED lines=8> */
.L_x_7:


//--------------------- .nv.shared.doit           --------------------------
	.section	.nv.shared.doit,"aw",@nobits
	.sectionflags	@""
	.align	4
.nv.shared.doit:
	.zero		9216


//--------------------- .nv.shared.reserved.0     --------------------------
	.section	.nv.shared.reserved.0,"aw",@nobits
	.weak		__nv_reservedSMEM_offset_0_alias
	.size		__nv_reservedSMEM_offset_0_alias, 0, 64
	.other		__nv_reservedSMEM_offset_0_alias,@"STO_CUDA_RESERVED_SHARED STV_DEFAULT"
__nv_reservedSMEM_offset_0_alias:
	.zero		0
	.zero		64


//--------------------- .nv.constant0.doit        --------------------------
	.section	.nv.constant0.doit,"a",@progbits
	.sectionflags	@""
	.align	4
.nv.constant0.doit:
	.zero		896


//--------------------- SYMBOLS --------------------------

	.type		.nv.reservedSmem.offset0,@object
	.size		.nv.reservedSmem.offset0,0x4
	.type		.nv.reservedSmem.cap,@object
	.size		.nv.reservedSmem.cap,0x4
